//
// Generated by NVIDIA NVVM Compiler
//
// Compiler Build ID: CL-36424714
// Cuda compilation tools, release 13.0, V13.0.88
// Based on NVVM 20.0.0
//

.version 9.0
.target sm_100
.address_size 64

	// .globl	_Z12helloFromGPUv
.extern .func  (.param .b32 func_retval0) vprintf
(
	.param .b64 vprintf_param_0,
	.param .b64 vprintf_param_1
)
;
.global .align 1 .b8 $str[21] = {72, 101, 108, 108, 111, 32, 102, 114, 111, 109, 32, 116, 104, 101, 32, 71, 80, 85, 33, 10};

.visible .entry _Z12helloFromGPUv()
{
	.reg .b32 	%r<3>;
	.reg .b64 	%rd<3>;

	mov.u64 	%rd1, $str;
	cvta.global.u64 	%rd2, %rd1;
	{ // callseq 0, 0
	.param .b64 param0;
	st.param.b64 	[param0], %rd2;
	.param .b64 param1;
	st.param.b64 	[param1], 0;
	.param .b32 retval0;
	call.uni (retval0), 
	vprintf, 
	(
	param0, 
	param1
	);
	ld.param.b32 	%r1, [retval0];
	} // callseq 0
	ret;

}


// ===== COMPILED SASS (sm_100) =====

	.target	sm_100

	.elftype	@"ET_EXEC"


//--------------------- .note.nv.tkinfo           --------------------------
	.section	.note.nv.tkinfo,"",@"SHT_NOTE"
	.sectionflags	@"SHF_NOTE_NV_TKINFO"
	.tkinfo
        /*0018*/ 	.word	0x00000002
        /*0030*/ 	.string	""
        /*0030*/ 	.string	"ptxas"
        /*0030*/ 	.string	"Cuda compilation tools, release 13.0, V13.0.88"
        /*0030*/ 	.string	"Build cuda_13.0.r13.0/compiler.36424714_0"
        /*0030*/ 	.string	"-arch sm_100 -m 64 "



//--------------------- .note.nv.cuinfo           --------------------------
	.section	.note.nv.cuinfo,"",@"SHT_NOTE"
	.sectionflags	@"SHF_NOTE_NV_CUINFO"
        /*0018*/ 	.short	0x0002
        /*001a*/ 	.short	0x0064
        /*001c*/ 	.short	0x0082
	.zero		2


//--------------------- .nv.info                  --------------------------
	.section	.nv.info,"",@"SHT_CUDA_INFO"
	.align	4


	//----- nvinfo : EIATTR_REGCOUNT
	.align		4
        /*0000*/ 	.byte	0x04, 0x2f
        /*0002*/ 	.short	(.L_2 - .L_1)
	.align		4
.L_1:
        /*0004*/ 	.word	index@(_Z12helloFromGPUv)
        /*0008*/ 	.word	0x00000018


	//----- nvinfo : EIATTR_FRAME_SIZE
	.align		4
.L_2:
        /*000c*/ 	.byte	0x04, 0x11
        /*000e*/ 	.short	(.L_4 - .L_3)
	.align		4
.L_3:
        /*0010*/ 	.word	index@(_Z12helloFromGPUv)
        /*0014*/ 	.word	0x00000000


	//----- nvinfo : EIATTR_MIN_STACK_SIZE
	.align		4
.L_4:
        /*0018*/ 	.byte	0x04, 0x12
        /*001a*/ 	.short	(.L_6 - .L_5)
	.align		4
.L_5:
        /*001c*/ 	.word	index@(_Z12helloFromGPUv)
        /*0020*/ 	.word	0x00000000
.L_6:


//--------------------- .nv.compat                --------------------------
	.section	.nv.compat,"",@"SHT_CUDA_COMPAT_INFO"
	.align	4
        /*0000*/ 	.byte	0x02, 0x09, 0x00, 0x00, 0x02, 0x02, 0x01, 0x00, 0x02, 0x05, 0x05, 0x00, 0x03, 0x07, 0x01, 0x01
        /*0010*/ 	.byte	0x02, 0x03, 0x00, 0x00, 0x02, 0x06, 0x01, 0x00, 0x04, 0x0b, 0x08, 0x00, 0x09, 0x00, 0x00, 0x00
        /*0020*/ 	.byte	0x00, 0x00, 0x00, 0x00


//--------------------- .nv.info._Z12helloFromGPUv --------------------------
	.section	.nv.info._Z12helloFromGPUv,"",@"SHT_CUDA_INFO"
	.sectionflags	@""
	.align	4


	//----- nvinfo : EIATTR_CUDA_API_VERSION
	.align		4
        /*0000*/ 	.byte	0x04, 0x37
        /*0002*/ 	.short	(.L_8 - .L_7)
.L_7:
        /*0004*/ 	.word	0x00000082


	//----- nvinfo : EIATTR_SPARSE_MMA_MASK
	.align		4
.L_8:
        /*0008*/ 	.byte	0x03, 0x50
        /*000a*/ 	.short	0x0000


	//----- nvinfo : EIATTR_MAXREG_COUNT
	.align		4
        /*000c*/ 	.byte	0x03, 0x1b
        /*000e*/ 	.short	0x00ff


	//----- nvinfo : EIATTR_EXTERNS
	.align		4
        /*0010*/ 	.byte	0x04, 0x0f
        /*0012*/ 	.short	(.L_10 - .L_9)


	//   ....[0]....
	.align		4
.L_9:
        /*0014*/ 	.word	index@(vprintf)


	//----- nvinfo : EIATTR_MERCURY_ISA_VERSION
	.align		4
.L_10:
        /*0018*/ 	.byte	0x03, 0x5f
        /*001a*/ 	.short	0x0101


	//----- nvinfo : EIATTR_VRC_CTA_INIT_COUNT
	.align		4
        /*001c*/ 	.byte	0x02, 0x4a
	.zero		1
	.zero		1


	//----- nvinfo : EIATTR_SYSCALL_OFFSETS
	.align		4
        /*0020*/ 	.byte	0x04, 0x46
        /*0022*/ 	.short	(.L_12 - .L_11)


	//   ....[0]....
.L_11:
        /*0024*/ 	.word	0x00000080


	//----- nvinfo : EIATTR_EXIT_INSTR_OFFSETS
	.align		4
.L_12:
        /*0028*/ 	.byte	0x04, 0x1c
        /*002a*/ 	.short	(.L_14 - .L_13)


	//   ....[0]....
.L_13:
        /*002c*/ 	.word	0x00000090


	//----- nvinfo : EIATTR_SW_WAR
	.align		4
.L_14:
        /*0030*/ 	.byte	0x04, 0x36
        /*0032*/ 	.short	(.L_16 - .L_15)
.L_15:
        /*0034*/ 	.word	0x00000008
.L_16:


//--------------------- .nv.callgraph             --------------------------
	.section	.nv.callgraph,"",@"SHT_CUDA_CALLGRAPH"
	.align	4
	.sectionentsize	8
	.align		4
        /*0000*/ 	.word	0x00000000
	.align		4
        /*0004*/ 	.word	0xffffffff
	.align		4
        /*0008*/ 	.word	index@(_Z12helloFromGPUv)
	.align		4
        /*000c*/ 	.word	index@(vprintf)
	.align		4
        /*0010*/ 	.word	0x00000000
	.align		4
        /*0014*/ 	.word	0xfffffffe
	.align		4
        /*0018*/ 	.word	0x00000000
	.align		4
        /*001c*/ 	.word	0xfffffffd
	.align		4
        /*0020*/ 	.word	0x00000000
	.align		4
        /*0024*/ 	.word	0xfffffffc


//--------------------- .nv.constant4             --------------------------
	.section	.nv.constant4,"a",@progbits
	.align	8
	.align		8
.nv.constant4:
        /*0000*/ 	.dword	vprintf
	.align		8
        /*0008*/ 	.dword	$str


//--------------------- .text._Z12helloFromGPUv   --------------------------
	.section	.text._Z12helloFromGPUv,"ax",@progbits
	.align	128
        .global         _Z12helloFromGPUv
        .type           _Z12helloFromGPUv,@function
        .size           _Z12helloFromGPUv,(.L_x_2 - _Z12helloFromGPUv)
        .other          _Z12helloFromGPUv,@"STO_CUDA_ENTRY STV_DEFAULT"
_Z12helloFromGPUv:
.text._Z12helloFromGPUv:
[----:B------:R-:W0:Y:S01]  /*0000*/  LDC R1, c[0x0][0x37c] ;  /* 0x0000df00ff017b82 */ /* 0x000e220000000800 */
[----:B------:R-:W-:Y:S01]  /*0010*/  MOV R0, 0x0 ;  /* 0x0000000000007802 */ /* 0x000fe20000000f00 */
[----:B------:R-:W1:Y:S01]  /*0020*/  LDCU.64 UR4, c[0x4][0x8] ;  /* 0x01000100ff0477ac */ /* 0x000e620008000a00 */
[----:B------:R-:W-:-:S05]  /*0030*/  CS2R R6, SRZ ;  /* 0x0000000000067805 */ /* 0x000fca000001ff00 */
[----:B------:R2:W3:Y:S01]  /*0040*/  LDC.64 R2, c[0x4][R0] ;  /* 0x0100000000027b82 */ /* 0x0004e20000000a00 */
[----:B-1----:R-:W-:Y:S02]  /*0050*/  IMAD.U32 R4, RZ, RZ, UR4 ;  /* 0x00000004ff047e24 */ /* 0x002fe4000f8e00ff */
[----:B--2---:R-:W-:-:S07]  /*0060*/  IMAD.U32 R5, RZ, RZ, UR5 ;  /* 0x00000005ff057e24 */ /* 0x004fce000f8e00ff */
[----:B------:R-:W-:-:S07]  /*0070*/  LEPC R20, `(.L_x_0) ;  /* 0x000000001014794e */ /* 0x000fce0000000000 */
[----:B0--3--:R-:W-:Y:S05]  /*0080*/  CALL.ABS.NOINC R2 ;  /* 0x0000000002007343 */ /* 0x009fea0003c00000 */
.L_x_0:
[----:B------:R-:W-:Y:S05]  /*0090*/  EXIT ;  /* 0x000000000000794d */ /* 0x000fea0003800000 */
.L_x_1:
[----:B------:R-:W-:-:S00]  /*00a0*/  BRA `(.L_x_1) ;  /* 0xfffffffc00fc7947 */ /* 0x000fc0000383ffff */
[----:B------:R-:W-:-:S00]  /*00b0*/  NOP ;  /* 0x0000000000007918 */ /* 0x000fc00000000000 */
        /* <DEDUP_REMOVED lines=12> */
.L_x_2:


//--------------------- .nv.global.init           --------------------------
	.section	.nv.global.init,"aw",@progbits
.nv.global.init:
	.type		$str,@object
	.size		$str,(.L_0 - $str)
$str:
        /*0000*/ 	.byte	0x48, 0x65, 0x6c, 0x6c, 0x6f, 0x20, 0x66, 0x72, 0x6f, 0x6d, 0x20, 0x74, 0x68, 0x65, 0x20, 0x47
        /*0010*/ 	.byte	0x50, 0x55, 0x21, 0x0a, 0x00
.L_0:


//--------------------- .nv.shared.reserved.0     --------------------------
	.section	.nv.shared.reserved.0,"aw",@nobits
	.weak		__nv_reservedSMEM_offset_0_alias
	.size		__nv_reservedSMEM_offset_0_alias, 0, 64
	.other		__nv_reservedSMEM_offset_0_alias,@"STO_CUDA_RESERVED_SHARED STV_DEFAULT"
__nv_reservedSMEM_offset_0_alias:
	.zero		0
	.zero		64


//--------------------- .nv.constant0._Z12helloFromGPUv --------------------------
	.section	.nv.constant0._Z12helloFromGPUv,"a",@progbits
	.sectionflags	@""
	.align	4
.nv.constant0._Z12helloFromGPUv:
	.zero		896


//--------------------- SYMBOLS --------------------------

	.type		.nv.reservedSmem.offset0,@object
	.size		.nv.reservedSmem.offset0,0x4
	.type		vprintf,@function
